//
// Generated by NVIDIA NVVM Compiler
//
// Compiler Build ID: CL-36424714
// Cuda compilation tools, release 13.0, V13.0.88
// Based on NVVM 20.0.0
//

.version 9.0
.target sm_100
.address_size 64

	// .globl	_Z10stencil_1dPiS_
// _ZZ10stencil_1dPiS_E4temp has been demoted

.visible .entry _Z10stencil_1dPiS_(
	.param .u64 .ptr .align 1 _Z10stencil_1dPiS__param_0,
	.param .u64 .ptr .align 1 _Z10stencil_1dPiS__param_1
)
{
	.reg .b32 	%r<22>;
	.reg .b64 	%rd<8>;
	// demoted variable
	.shared .align 4 .b8 _ZZ10stencil_1dPiS_E4temp[1048];
	ld.param.u64 	%rd1, [_Z10stencil_1dPiS__param_0];
	ld.param.u64 	%rd2, [_Z10stencil_1dPiS__param_1];
	cvta.to.global.u64 	%rd3, %rd1;
	mov.u32 	%r1, %tid.x;
	mov.u32 	%r2, %ctaid.x;
	mov.u32 	%r3, %ntid.x;
	mad.lo.s32 	%r4, %r2, %r3, %r1;
	mul.wide.s32 	%rd4, %r4, 4;
	add.s64 	%rd5, %rd3, %rd4;
	ld.global.u32 	%r5, [%rd5];
	shl.b32 	%r6, %r1, 2;
	mov.u32 	%r7, _ZZ10stencil_1dPiS_E4temp;
	add.s32 	%r8, %r7, %r6;
	st.shared.u32 	[%r8+12], %r5;
	bar.sync 	0;
	ld.shared.u32 	%r9, [%r8];
	ld.shared.u32 	%r10, [%r8+4];
	add.s32 	%r11, %r10, %r9;
	ld.shared.u32 	%r12, [%r8+8];
	add.s32 	%r13, %r12, %r11;
	ld.shared.u32 	%r14, [%r8+12];
	add.s32 	%r15, %r14, %r13;
	ld.shared.u32 	%r16, [%r8+16];
	add.s32 	%r17, %r16, %r15;
	ld.shared.u32 	%r18, [%r8+20];
	add.s32 	%r19, %r18, %r17;
	ld.shared.u32 	%r20, [%r8+24];
	add.s32 	%r21, %r20, %r19;
	cvta.to.global.u64 	%rd6, %rd2;
	add.s64 	%rd7, %rd6, %rd4;
	st.global.u32 	[%rd7], %r21;
	ret;

}


// ===== COMPILED SASS (sm_100) =====

	.target	sm_100

	.elftype	@"ET_EXEC"


//--------------------- .note.nv.tkinfo           --------------------------
	.section	.note.nv.tkinfo,"",@"SHT_NOTE"
	.sectionflags	@"SHF_NOTE_NV_TKINFO"
	.tkinfo
        /*0018*/ 	.word	0x00000002
        /*0030*/ 	.string	""
        /*0030*/ 	.string	"ptxas"
        /*0030*/ 	.string	"Cuda compilation tools, release 13.0, V13.0.88"
        /*0030*/ 	.string	"Build cuda_13.0.r13.0/compiler.36424714_0"
        /*0030*/ 	.string	"-arch sm_100 -m 64 "



//--------------------- .note.nv.cuinfo           --------------------------
	.section	.note.nv.cuinfo,"",@"SHT_NOTE"
	.sectionflags	@"SHF_NOTE_NV_CUINFO"
        /*0018*/ 	.short	0x0002
        /*001a*/ 	.short	0x0064
        /*001c*/ 	.short	0x0082
	.zero		2


//--------------------- .nv.info                  --------------------------
	.section	.nv.info,"",@"SHT_CUDA_INFO"
	.align	4


	//----- nvinfo : EIATTR_REGCOUNT
	.align		4
        /*0000*/ 	.byte	0x04, 0x2f
        /*0002*/ 	.short	(.L_1 - .L_0)
	.align		4
.L_0:
        /*0004*/ 	.word	index@(_Z10stencil_1dPiS_)
        /*0008*/ 	.word	0x00000010


	//----- nvinfo : EIATTR_FRAME_SIZE
	.align		4
.L_1:
        /*000c*/ 	.byte	0x04, 0x11
        /*000e*/ 	.short	(.L_3 - .L_2)
	.align		4
.L_2:
        /*0010*/ 	.word	index@(_Z10stencil_1dPiS_)
        /*0014*/ 	.word	0x00000000


	//----- nvinfo : EIATTR_MIN_STACK_SIZE
	.align		4
.L_3:
        /*0018*/ 	.byte	0x04, 0x12
        /*001a*/ 	.short	(.L_5 - .L_4)
	.align		4
.L_4:
        /*001c*/ 	.word	index@(_Z10stencil_1dPiS_)
        /*0020*/ 	.word	0x00000000
.L_5:


//--------------------- .nv.compat                --------------------------
	.section	.nv.compat,"",@"SHT_CUDA_COMPAT_INFO"
	.align	4
        /*0000*/ 	.byte	0x02, 0x09, 0x00, 0x00, 0x02, 0x02, 0x01, 0x00, 0x02, 0x05, 0x05, 0x00, 0x03, 0x07, 0x01, 0x01
        /*0010*/ 	.byte	0x02, 0x03, 0x00, 0x00, 0x02, 0x06, 0x01, 0x00, 0x04, 0x0b, 0x08, 0x00, 0x09, 0x00, 0x00, 0x00
        /*0020*/ 	.byte	0x00, 0x00, 0x00, 0x00


//--------------------- .nv.info._Z10stencil_1dPiS_ --------------------------
	.section	.nv.info._Z10stencil_1dPiS_,"",@"SHT_CUDA_INFO"
	.sectionflags	@""
	.align	4


	//----- nvinfo : EIATTR_CUDA_API_VERSION
	.align		4
        /*0000*/ 	.byte	0x04, 0x37
        /*0002*/ 	.short	(.L_7 - .L_6)
.L_6:
        /*0004*/ 	.word	0x00000082


	//----- nvinfo : EIATTR_KPARAM_INFO
	.align		4
.L_7:
        /*0008*/ 	.byte	0x04, 0x17
        /*000a*/ 	.short	(.L_9 - .L_8)
.L_8:
        /*000c*/ 	.word	0x00000000
        /*0010*/ 	.short	0x0001
        /*0012*/ 	.short	0x0008
        /*0014*/ 	.byte	0x00, 0xf5, 0x21, 0x00


	//----- nvinfo : EIATTR_KPARAM_INFO
	.align		4
.L_9:
        /*0018*/ 	.byte	0x04, 0x17
        /*001a*/ 	.short	(.L_11 - .L_10)
.L_10:
        /*001c*/ 	.word	0x00000000
        /*0020*/ 	.short	0x0000
        /*0022*/ 	.short	0x0000
        /*0024*/ 	.byte	0x00, 0xf5, 0x21, 0x00


	//----- nvinfo : EIATTR_SPARSE_MMA_MASK
	.align		4
.L_11:
        /*0028*/ 	.byte	0x03, 0x50
        /*002a*/ 	.short	0x0000


	//----- nvinfo : EIATTR_MAXREG_COUNT
	.align		4
        /*002c*/ 	.byte	0x03, 0x1b
        /*002e*/ 	.short	0x00ff


	//----- nvinfo : EIATTR_NUM_BARRIERS
	.align		4
        /*0030*/ 	.byte	0x02, 0x4c
        /*0032*/ 	.byte	0x01
	.zero		1


	//----- nvinfo : EIATTR_MERCURY_ISA_VERSION
	.align		4
        /*0034*/ 	.byte	0x03, 0x5f
        /*0036*/ 	.short	0x0101


	//----- nvinfo : EIATTR_VRC_CTA_INIT_COUNT
	.align		4
        /*0038*/ 	.byte	0x02, 0x4a
	.zero		1
	.zero		1


	//----- nvinfo : EIATTR_EXIT_INSTR_OFFSETS
	.align		4
        /*003c*/ 	.byte	0x04, 0x1c
        /*003e*/ 	.short	(.L_13 - .L_12)


	//   ....[0]....
.L_12:
        /*0040*/ 	.word	0x000001c0


	//----- nvinfo : EIATTR_CBANK_PARAM_SIZE
	.align		4
.L_13:
        /*0044*/ 	.byte	0x03, 0x19
        /*0046*/ 	.short	0x0010


	//----- nvinfo : EIATTR_PARAM_CBANK
	.align		4
        /*0048*/ 	.byte	0x04, 0x0a
        /*004a*/ 	.short	(.L_15 - .L_14)
	.align		4
.L_14:
        /*004c*/ 	.word	index@(.nv.constant0._Z10stencil_1dPiS_)
        /*0050*/ 	.short	0x0380
        /*0052*/ 	.short	0x0010


	//----- nvinfo : EIATTR_SW_WAR
	.align		4
.L_15:
        /*0054*/ 	.byte	0x04, 0x36
        /*0056*/ 	.short	(.L_17 - .L_16)
.L_16:
        /*0058*/ 	.word	0x00000008
.L_17:


//--------------------- .nv.callgraph             --------------------------
	.section	.nv.callgraph,"",@"SHT_CUDA_CALLGRAPH"
	.align	4
	.sectionentsize	8
	.align		4
        /*0000*/ 	.word	0x00000000
	.align		4
        /*0004*/ 	.word	0xffffffff
	.align		4
        /*0008*/ 	.word	0x00000000
	.align		4
        /*000c*/ 	.word	0xfffffffe
	.align		4
        /*0010*/ 	.word	0x00000000
	.align		4
        /*0014*/ 	.word	0xfffffffd
	.align		4
        /*0018*/ 	.word	0x00000000
	.align		4
        /*001c*/ 	.word	0xfffffffc


//--------------------- .text._Z10stencil_1dPiS_  --------------------------
	.section	.text._Z10stencil_1dPiS_,"ax",@progbits
	.align	128
        .global         _Z10stencil_1dPiS_
        .type           _Z10stencil_1dPiS_,@function
        .size           _Z10stencil_1dPiS_,(.L_x_1 - _Z10stencil_1dPiS_)
        .other          _Z10stencil_1dPiS_,@"STO_CUDA_ENTRY STV_DEFAULT"
_Z10stencil_1dPiS_:
.text._Z10stencil_1dPiS_:
[----:B------:R-:W-:Y:S01]  /*0000*/  LDC R1, c[0x0][0x37c] ;  /* 0x0000df00ff017b82 */ /* 0x000fe20000000800 */
[----:B------:R-:W0:Y:S07]  /*0010*/  S2R R7, SR_TID.X ;  /* 0x0000000000077919 */ /* 0x000e2e0000002100 */
[----:B------:R-:W0:Y:S01]  /*0020*/  S2UR UR4, SR_CTAID.X ;  /* 0x00000000000479c3 */ /* 0x000e220000002500 */
[----:B------:R-:W1:Y:S07]  /*0030*/  LDCU.64 UR6, c[0x0][0x358] ;  /* 0x00006b00ff0677ac */ /* 0x000e6e0008000a00 */
[----:B------:R-:W0:Y:S08]  /*0040*/  LDC R0, c[0x0][0x360] ;  /* 0x0000d800ff007b82 */ /* 0x000e300000000800 */
[----:B------:R-:W2:Y:S01]  /*0050*/  LDC.64 R2, c[0x0][0x380] ;  /* 0x0000e000ff027b82 */ /* 0x000ea20000000a00 */
[----:B0-----:R-:W-:-:S04]  /*0060*/  IMAD R5, R0, UR4, R7 ;  /* 0x0000000400057c24 */ /* 0x001fc8000f8e0207 */
[----:B--2---:R-:W-:-:S05]  /*0070*/  IMAD.WIDE R2, R5, 0x4, R2 ;  /* 0x0000000405027825 */ /* 0x004fca00078e0202 */
[----:B-1----:R0:W2:Y:S01]  /*0080*/  LDG.E R0, desc[UR6][R2.64] ;  /* 0x0000000602007981 */ /* 0x0020a2000c1e1900 */
[----:B------:R-:W1:Y:S01]  /*0090*/  S2UR UR5, SR_CgaCtaId ;  /* 0x00000000000579c3 */ /* 0x000e620000008800 */
[----:B------:R-:W-:-:S07]  /*00a0*/  UMOV UR4, 0x400 ;  /* 0x0000040000047882 */ /* 0x000fce0000000000 */
[----:B0-----:R-:W0:Y:S01]  /*00b0*/  LDC.64 R2, c[0x0][0x388] ;  /* 0x0000e200ff027b82 */ /* 0x001e220000000a00 */
[----:B-1----:R-:W-:-:S06]  /*00c0*/  ULEA UR4, UR5, UR4, 0x18 ;  /* 0x0000000405047291 */ /* 0x002fcc000f8ec0ff */
[----:B------:R-:W-:Y:S01]  /*00d0*/  LEA R7, R7, UR4, 0x2 ;  /* 0x0000000407077c11 */ /* 0x000fe2000f8e10ff */
[----:B0-----:R-:W-:-:S04]  /*00e0*/  IMAD.WIDE R2, R5, 0x4, R2 ;  /* 0x0000000405027825 */ /* 0x001fc800078e0202 */
[----:B--2---:R-:W-:Y:S01]  /*00f0*/  STS [R7+0xc], R0 ;  /* 0x00000c0007007388 */ /* 0x004fe20000000800 */
[----:B------:R-:W-:Y:S06]  /*0100*/  BAR.SYNC.DEFER_BLOCKING 0x0 ;  /* 0x0000000000007b1d */ /* 0x000fec0000010000 */
[----:B------:R-:W-:Y:S04]  /*0110*/  LDS R4, [R7] ;  /* 0x0000000007047984 */ /* 0x000fe80000000800 */
[----:B------:R-:W-:Y:S04]  /*0120*/  LDS R9, [R7+0x4] ;  /* 0x0000040007097984 */ /* 0x000fe80000000800 */
[----:B------:R-:W0:Y:S04]  /*0130*/  LDS R6, [R7+0x8] ;  /* 0x0000080007067984 */ /* 0x000e280000000800 */
[----:B------:R-:W-:Y:S04]  /*0140*/  LDS R11, [R7+0xc] ;  /* 0x00000c00070b7984 */ /* 0x000fe80000000800 */
[----:B------:R-:W1:Y:S04]  /*0150*/  LDS R8, [R7+0x10] ;  /* 0x0000100007087984 */ /* 0x000e680000000800 */
[----:B------:R-:W-:Y:S04]  /*0160*/  LDS R13, [R7+0x14] ;  /* 0x00001400070d7984 */ /* 0x000fe80000000800 */
[----:B------:R-:W2:Y:S01]  /*0170*/  LDS R10, [R7+0x18] ;  /* 0x00001800070a7984 */ /* 0x000ea20000000800 */
[----:B0-----:R-:W-:-:S04]  /*0180*/  IADD3 R4, PT, PT, R6, R9, R4 ;  /* 0x0000000906047210 */ /* 0x001fc80007ffe004 */
[----:B-1----:R-:W-:-:S04]  /*0190*/  IADD3 R4, PT, PT, R8, R11, R4 ;  /* 0x0000000b08047210 */ /* 0x002fc80007ffe004 */
[----:B--2---:R-:W-:-:S05]  /*01a0*/  IADD3 R13, PT, PT, R10, R13, R4 ;  /* 0x0000000d0a0d7210 */ /* 0x004fca0007ffe004 */
[----:B------:R-:W-:Y:S01]  /*01b0*/  STG.E desc[UR6][R2.64], R13 ;  /* 0x0000000d02007986 */ /* 0x000fe2000c101906 */
[----:B------:R-:W-:Y:S05]  /*01c0*/  EXIT ;  /* 0x000000000000794d */ /* 0x000fea0003800000 */
.L_x_0:
[----:B------:R-:W-:-:S00]  /*01d0*/  BRA `(.L_x_0) ;  /* 0xfffffffc00fc7947 */ /* 0x000fc0000383ffff */
[----:B------:R-:W-:-:S00]  /*01e0*/  NOP ;  /* 0x0000000000007918 */ /* 0x000fc00000000000 */
        /* <DEDUP_REMOVED lines=9> */
.L_x_1:


//--------------------- .nv.shared._Z10stencil_1dPiS_ --------------------------
	.section	.nv.shared._Z10stencil_1dPiS_,"aw",@nobits
	.sectionflags	@""
	.align	4
.nv.shared._Z10stencil_1dPiS_:
	.zero		2072


//--------------------- .nv.shared.reserved.0     --------------------------
	.section	.nv.shared.reserved.0,"aw",@nobits
	.weak		__nv_reservedSMEM_offset_0_alias
	.size		__nv_reservedSMEM_offset_0_alias, 0, 64
	.other		__nv_reservedSMEM_offset_0_alias,@"STO_CUDA_RESERVED_SHARED STV_DEFAULT"
__nv_reservedSMEM_offset_0_alias:
	.zero		0
	.zero		64


//--------------------- .nv.constant0._Z10stencil_1dPiS_ --------------------------
	.section	.nv.constant0._Z10stencil_1dPiS_,"a",@progbits
	.sectionflags	@""
	.align	4
.nv.constant0._Z10stencil_1dPiS_:
	.zero		912


//--------------------- SYMBOLS --------------------------

	.type		.nv.reservedSmem.offset0,@object
	.size		.nv.reservedSmem.offset0,0x4
	.type		.nv.reservedSmem.cap,@object
	.size		.nv.reservedSmem.cap,0x4
